//
// Generated by NVIDIA NVVM Compiler
//
// Compiler Build ID: CL-36424714
// Cuda compilation tools, release 13.0, V13.0.88
// Based on NVVM 20.0.0
//

.version 9.0
.target sm_100
.address_size 64

	// .globl	add

.visible .entry add(
	.param .u64 .ptr .align 1 add_param_0,
	.param .u64 .ptr .align 1 add_param_1,
	.param .u64 .ptr .align 1 add_param_2,
	.param .u32 add_param_3
)
{
	.reg .pred 	%p<2>;
	.reg .b32 	%r<6>;
	.reg .b32 	%f<4>;
	.reg .b64 	%rd<11>;

	ld.param.u64 	%rd1, [add_param_0];
	ld.param.u64 	%rd2, [add_param_1];
	ld.param.u64 	%rd3, [add_param_2];
	ld.param.u32 	%r2, [add_param_3];
	mov.u32 	%r3, %ctaid.x;
	mov.u32 	%r4, %ntid.x;
	mov.u32 	%r5, %tid.x;
	mad.lo.s32 	%r1, %r3, %r4, %r5;
	setp.ge.u32 	%p1, %r1, %r2;
	@%p1 bra 	$L__BB0_2;
	cvta.to.global.u64 	%rd4, %rd1;
	cvta.to.global.u64 	%rd5, %rd2;
	cvta.to.global.u64 	%rd6, %rd3;
	mul.wide.s32 	%rd7, %r1, 4;
	add.s64 	%rd8, %rd4, %rd7;
	ld.global.f32 	%f1, [%rd8];
	add.s64 	%rd9, %rd5, %rd7;
	ld.global.f32 	%f2, [%rd9];
	add.f32 	%f3, %f1, %f2;
	add.s64 	%rd10, %rd6, %rd7;
	st.global.f32 	[%rd10], %f3;
$L__BB0_2:
	ret;

}


// ===== COMPILED SASS (sm_100) =====

	.target	sm_100

	.elftype	@"ET_EXEC"


//--------------------- .note.nv.tkinfo           --------------------------
	.section	.note.nv.tkinfo,"",@"SHT_NOTE"
	.sectionflags	@"SHF_NOTE_NV_TKINFO"
	.tkinfo
        /*0018*/ 	.word	0x00000002
        /*0030*/ 	.string	""
        /*0030*/ 	.string	"ptxas"
        /*0030*/ 	.string	"Cuda compilation tools, release 13.0, V13.0.88"
        /*0030*/ 	.string	"Build cuda_13.0.r13.0/compiler.36424714_0"
        /*0030*/ 	.string	"-arch sm_100 -m 64 "



//--------------------- .note.nv.cuinfo           --------------------------
	.section	.note.nv.cuinfo,"",@"SHT_NOTE"
	.sectionflags	@"SHF_NOTE_NV_CUINFO"
        /*0018*/ 	.short	0x0002
        /*001a*/ 	.short	0x0064
        /*001c*/ 	.short	0x0082
	.zero		2


//--------------------- .nv.info                  --------------------------
	.section	.nv.info,"",@"SHT_CUDA_INFO"
	.align	4


	//----- nvinfo : EIATTR_REGCOUNT
	.align		4
        /*0000*/ 	.byte	0x04, 0x2f
        /*0002*/ 	.short	(.L_1 - .L_0)
	.align		4
.L_0:
        /*0004*/ 	.word	index@(add)
        /*0008*/ 	.word	0x0000000c


	//----- nvinfo : EIATTR_FRAME_SIZE
	.align		4
.L_1:
        /*000c*/ 	.byte	0x04, 0x11
        /*000e*/ 	.short	(.L_3 - .L_2)
	.align		4
.L_2:
        /*0010*/ 	.word	index@(add)
        /*0014*/ 	.word	0x00000000


	//----- nvinfo : EIATTR_MIN_STACK_SIZE
	.align		4
.L_3:
        /*0018*/ 	.byte	0x04, 0x12
        /*001a*/ 	.short	(.L_5 - .L_4)
	.align		4
.L_4:
        /*001c*/ 	.word	index@(add)
        /*0020*/ 	.word	0x00000000
.L_5:


//--------------------- .nv.compat                --------------------------
	.section	.nv.compat,"",@"SHT_CUDA_COMPAT_INFO"
	.align	4
        /*0000*/ 	.byte	0x02, 0x09, 0x00, 0x00, 0x02, 0x02, 0x01, 0x00, 0x02, 0x05, 0x05, 0x00, 0x03, 0x07, 0x01, 0x01
        /*0010*/ 	.byte	0x02, 0x03, 0x00, 0x00, 0x02, 0x06, 0x01, 0x00, 0x04, 0x0b, 0x08, 0x00, 0x09, 0x00, 0x00, 0x00
        /*0020*/ 	.byte	0x00, 0x00, 0x00, 0x00


//--------------------- .nv.info.add              --------------------------
	.section	.nv.info.add,"",@"SHT_CUDA_INFO"
	.sectionflags	@""
	.align	4


	//----- nvinfo : EIATTR_CUDA_API_VERSION
	.align		4
        /*0000*/ 	.byte	0x04, 0x37
        /*0002*/ 	.short	(.L_7 - .L_6)
.L_6:
        /*0004*/ 	.word	0x00000082


	//----- nvinfo : EIATTR_KPARAM_INFO
	.align		4
.L_7:
        /*0008*/ 	.byte	0x04, 0x17
        /*000a*/ 	.short	(.L_9 - .L_8)
.L_8:
        /*000c*/ 	.word	0x00000000
        /*0010*/ 	.short	0x0003
        /*0012*/ 	.short	0x0018
        /*0014*/ 	.byte	0x00, 0xf0, 0x11, 0x00


	//----- nvinfo : EIATTR_KPARAM_INFO
	.align		4
.L_9:
        /*0018*/ 	.byte	0x04, 0x17
        /*001a*/ 	.short	(.L_11 - .L_10)
.L_10:
        /*001c*/ 	.word	0x00000000
        /*0020*/ 	.short	0x0002
        /*0022*/ 	.short	0x0010
        /*0024*/ 	.byte	0x00, 0xf5, 0x21, 0x00


	//----- nvinfo : EIATTR_KPARAM_INFO
	.align		4
.L_11:
        /*0028*/ 	.byte	0x04, 0x17
        /*002a*/ 	.short	(.L_13 - .L_12)
.L_12:
        /*002c*/ 	.word	0x00000000
        /*0030*/ 	.short	0x0001
        /*0032*/ 	.short	0x0008
        /*0034*/ 	.byte	0x00, 0xf5, 0x21, 0x00


	//----- nvinfo : EIATTR_KPARAM_INFO
	.align		4
.L_13:
        /*0038*/ 	.byte	0x04, 0x17
        /*003a*/ 	.short	(.L_15 - .L_14)
.L_14:
        /*003c*/ 	.word	0x00000000
        /*0040*/ 	.short	0x0000
        /*0042*/ 	.short	0x0000
        /*0044*/ 	.byte	0x00, 0xf5, 0x21, 0x00


	//----- nvinfo : EIATTR_SPARSE_MMA_MASK
	.align		4
.L_15:
        /*0048*/ 	.byte	0x03, 0x50
        /*004a*/ 	.short	0x0000


	//----- nvinfo : EIATTR_MAXREG_COUNT
	.align		4
        /*004c*/ 	.byte	0x03, 0x1b
        /*004e*/ 	.short	0x00ff


	//----- nvinfo : EIATTR_MERCURY_ISA_VERSION
	.align		4
        /*0050*/ 	.byte	0x03, 0x5f
        /*0052*/ 	.short	0x0101


	//----- nvinfo : EIATTR_VRC_CTA_INIT_COUNT
	.align		4
        /*0054*/ 	.byte	0x02, 0x4a
	.zero		1
	.zero		1


	//----- nvinfo : EIATTR_EXIT_INSTR_OFFSETS
	.align		4
        /*0058*/ 	.byte	0x04, 0x1c
        /*005a*/ 	.short	(.L_17 - .L_16)


	//   ....[0]....
.L_16:
        /*005c*/ 	.word	0x00000070


	//   ....[1]....
        /*0060*/ 	.word	0x00000130


	//----- nvinfo : EIATTR_CBANK_PARAM_SIZE
	.align		4
.L_17:
        /*0064*/ 	.byte	0x03, 0x19
        /*0066*/ 	.short	0x001c


	//----- nvinfo : EIATTR_PARAM_CBANK
	.align		4
        /*0068*/ 	.byte	0x04, 0x0a
        /*006a*/ 	.short	(.L_19 - .L_18)
	.align		4
.L_18:
        /*006c*/ 	.word	index@(.nv.constant0.add)
        /*0070*/ 	.short	0x0380
        /*0072*/ 	.short	0x001c


	//----- nvinfo : EIATTR_SW_WAR
	.align		4
.L_19:
        /*0074*/ 	.byte	0x04, 0x36
        /*0076*/ 	.short	(.L_21 - .L_20)
.L_20:
        /*0078*/ 	.word	0x00000008
.L_21:


//--------------------- .nv.callgraph             --------------------------
	.section	.nv.callgraph,"",@"SHT_CUDA_CALLGRAPH"
	.align	4
	.sectionentsize	8
	.align		4
        /*0000*/ 	.word	0x00000000
	.align		4
        /*0004*/ 	.word	0xffffffff
	.align		4
        /*0008*/ 	.word	0x00000000
	.align		4
        /*000c*/ 	.word	0xfffffffe
	.align		4
        /*0010*/ 	.word	0x00000000
	.align		4
        /*0014*/ 	.word	0xfffffffd
	.align		4
        /*0018*/ 	.word	0x00000000
	.align		4
        /*001c*/ 	.word	0xfffffffc


//--------------------- .text.add                 --------------------------
	.section	.text.add,"ax",@progbits
	.align	128
        .global         add
        .type           add,@function
        .size           add,(.L_x_1 - add)
        .other          add,@"STO_CUDA_ENTRY STV_DEFAULT"
add:
.text.add:
[----:B------:R-:W-:Y:S01]  /*0000*/  LDC R1, c[0x0][0x37c] ;  /* 0x0000df00ff017b82 */ /* 0x000fe20000000800 */
[----:B------:R-:W0:Y:S07]  /*0010*/  S2R R0, SR_TID.X ;  /* 0x0000000000007919 */ /* 0x000e2e0000002100 */
[----:B------:R-:W0:Y:S01]  /*0020*/  S2UR UR4, SR_CTAID.X ;  /* 0x00000000000479c3 */ /* 0x000e220000002500 */
[----:B------:R-:W1:Y:S07]  /*0030*/  LDCU UR5, c[0x0][0x398] ;  /* 0x00007300ff0577ac */ /* 0x000e6e0008000800 */
[----:B------:R-:W0:Y:S02]  /*0040*/  LDC R9, c[0x0][0x360] ;  /* 0x0000d800ff097b82 */ /* 0x000e240000000800 */
[----:B0-----:R-:W-:-:S05]  /*0050*/  IMAD R9, R9, UR4, R0 ;  /* 0x0000000409097c24 */ /* 0x001fca000f8e0200 */
[----:B-1----:R-:W-:-:S13]  /*0060*/  ISETP.GE.U32.AND P0, PT, R9, UR5, PT ;  /* 0x0000000509007c0c */ /* 0x002fda000bf06070 */
[----:B------:R-:W-:Y:S05]  /*0070*/  @P0 EXIT ;  /* 0x000000000000094d */ /* 0x000fea0003800000 */
[----:B------:R-:W0:Y:S01]  /*0080*/  LDC.64 R2, c[0x0][0x380] ;  /* 0x0000e000ff027b82 */ /* 0x000e220000000a00 */
[----:B------:R-:W1:Y:S07]  /*0090*/  LDCU.64 UR4, c[0x0][0x358] ;  /* 0x00006b00ff0477ac */ /* 0x000e6e0008000a00 */
[----:B------:R-:W2:Y:S08]  /*00a0*/  LDC.64 R4, c[0x0][0x388] ;  /* 0x0000e200ff047b82 */ /* 0x000eb00000000a00 */
[----:B------:R-:W3:Y:S01]  /*00b0*/  LDC.64 R6, c[0x0][0x390] ;  /* 0x0000e400ff067b82 */ /* 0x000ee20000000a00 */
[----:B0-----:R-:W-:-:S06]  /*00c0*/  IMAD.WIDE R2, R9, 0x4, R2 ;  /* 0x0000000409027825 */ /* 0x001fcc00078e0202 */
[----:B-1----:R-:W4:Y:S01]  /*00d0*/  LDG.E R2, desc[UR4][R2.64] ;  /* 0x0000000402027981 */ /* 0x002f22000c1e1900 */
[----:B--2---:R-:W-:-:S06]  /*00e0*/  IMAD.WIDE R4, R9, 0x4, R4 ;  /* 0x0000000409047825 */ /* 0x004fcc00078e0204 */
[----:B------:R-:W4:Y:S01]  /*00f0*/  LDG.E R5, desc[UR4][R4.64] ;  /* 0x0000000404057981 */ /* 0x000f22000c1e1900 */
[----:B---3--:R-:W-:-:S04]  /*0100*/  IMAD.WIDE R6, R9, 0x4, R6 ;  /* 0x0000000409067825 */ /* 0x008fc800078e0206 */
[----:B----4-:R-:W-:-:S05]  /*0110*/  FADD R9, R2, R5 ;  /* 0x0000000502097221 */ /* 0x010fca0000000000 */
[----:B------:R-:W-:Y:S01]  /*0120*/  STG.E desc[UR4][R6.64], R9 ;  /* 0x0000000906007986 */ /* 0x000fe2000c101904 */
[----:B------:R-:W-:Y:S05]  /*0130*/  EXIT ;  /* 0x000000000000794d */ /* 0x000fea0003800000 */
.L_x_0:
[----:B------:R-:W-:-:S00]  /*0140*/  BRA `(.L_x_0) ;  /* 0xfffffffc00fc7947 */ /* 0x000fc0000383ffff */
[----:B------:R-:W-:-:S00]  /*0150*/  NOP ;  /* 0x0000000000007918 */ /* 0x000fc00000000000 */
        /* <DEDUP_REMOVED lines=10> */
.L_x_1:


//--------------------- .nv.shared.reserved.0     --------------------------
	.section	.nv.shared.reserved.0,"aw",@nobits
	.weak		__nv_reservedSMEM_offset_0_alias
	.size		__nv_reservedSMEM_offset_0_alias, 0, 64
	.other		__nv_reservedSMEM_offset_0_alias,@"STO_CUDA_RESERVED_SHARED STV_DEFAULT"
__nv_reservedSMEM_offset_0_alias:
	.zero		0
	.zero		64


//--------------------- .nv.constant0.add         --------------------------
	.section	.nv.constant0.add,"a",@progbits
	.sectionflags	@""
	.align	4
.nv.constant0.add:
	.zero		924


//--------------------- SYMBOLS --------------------------

	.type		.nv.reservedSmem.offset0,@object
	.size		.nv.reservedSmem.offset0,0x4
